//
// Generated by NVIDIA NVVM Compiler
//
// Compiler Build ID: CL-36424714
// Cuda compilation tools, release 13.0, V13.0.88
// Based on NVVM 20.0.0
//

.version 9.0
.target sm_100
.address_size 64

	// .globl	_Z12stand_kernelPf

.visible .entry _Z12stand_kernelPf(
	.param .u64 .ptr .align 1 _Z12stand_kernelPf_param_0
)
{
	.reg .pred 	%p<11>;
	.reg .b32 	%r<10>;
	.reg .b32 	%f<65>;
	.reg .b64 	%rd<3>;

	ld.param.u64 	%rd2, [_Z12stand_kernelPf_param_0];
	cvta.to.global.u64 	%rd1, %rd2;
	ld.global.f32 	%f1, [%rd1];
	abs.f32 	%f2, %f1;
	setp.lt.f32 	%p1, %f2, 0f00800000;
	mul.f32 	%f9, %f2, 0f4B800000;
	selp.f32 	%f10, %f9, %f2, %p1;
	selp.f32 	%f11, 0fC1C00000, 0f00000000, %p1;
	mov.b32 	%r1, %f10;
	add.s32 	%r2, %r1, -1060439283;
	and.b32  	%r3, %r2, -8388608;
	sub.s32 	%r4, %r1, %r3;
	mov.b32 	%f12, %r4;
	cvt.rn.f32.s32 	%f13, %r3;
	fma.rn.f32 	%f14, %f13, 0f34000000, %f11;
	add.f32 	%f15, %f12, 0fBF800000;
	add.f32 	%f16, %f12, 0f3F800000;
	rcp.approx.ftz.f32 	%f17, %f16;
	add.f32 	%f18, %f15, %f15;
	mul.f32 	%f19, %f18, %f17;
	mul.f32 	%f20, %f19, %f19;
	sub.f32 	%f21, %f15, %f19;
	add.f32 	%f22, %f21, %f21;
	neg.f32 	%f23, %f19;
	fma.rn.f32 	%f24, %f23, %f15, %f22;
	mul.rn.f32 	%f25, %f17, %f24;
	fma.rn.f32 	%f26, %f20, 0f3A2C32E4, 0f3B52E7DB;
	fma.rn.f32 	%f27, %f26, %f20, 0f3C93BB73;
	fma.rn.f32 	%f28, %f27, %f20, 0f3DF6384F;
	mul.rn.f32 	%f29, %f28, %f20;
	fma.rn.f32 	%f30, %f19, 0f3FB8AA3B, %f14;
	sub.f32 	%f31, %f14, %f30;
	fma.rn.f32 	%f32, %f19, 0f3FB8AA3B, %f31;
	fma.rn.f32 	%f33, %f25, 0f3FB8AA3B, %f32;
	fma.rn.f32 	%f34, %f19, 0f32A55E34, %f33;
	mul.f32 	%f35, %f29, 0f40400000;
	fma.rn.f32 	%f36, %f35, %f25, %f34;
	fma.rn.f32 	%f37, %f29, %f19, %f36;
	add.rn.f32 	%f38, %f30, %f37;
	neg.f32 	%f39, %f30;
	add.rn.f32 	%f40, %f38, %f39;
	neg.f32 	%f41, %f40;
	add.rn.f32 	%f42, %f37, %f41;
	mov.f32 	%f43, 0f40400000;
	mul.rn.f32 	%f44, %f38, %f43;
	neg.f32 	%f45, %f44;
	fma.rn.f32 	%f46, %f38, 0f40400000, %f45;
	fma.rn.f32 	%f47, %f42, 0f40400000, %f46;
	cvt.rni.f32.f32 	%f48, %f44;
	sub.f32 	%f49, %f44, %f48;
	add.f32 	%f50, %f49, %f47;
	fma.rn.f32 	%f51, %f50, 0f391FCB8E, 0f3AAF85ED;
	fma.rn.f32 	%f52, %f51, %f50, 0f3C1D9856;
	fma.rn.f32 	%f53, %f52, %f50, 0f3D6357BB;
	fma.rn.f32 	%f54, %f53, %f50, 0f3E75FDEC;
	fma.rn.f32 	%f55, %f54, %f50, 0f3F317218;
	fma.rn.f32 	%f56, %f55, %f50, 0f3F800000;
	cvt.rzi.s32.f32 	%r5, %f48;
	setp.gt.f32 	%p2, %f48, 0f00000000;
	selp.b32 	%r6, 0, -2097152000, %p2;
	add.s32 	%r7, %r6, 2130706432;
	mov.b32 	%f57, %r7;
	mul.f32 	%f58, %f56, %f57;
	shl.b32 	%r8, %r5, 23;
	sub.s32 	%r9, %r8, %r6;
	mov.b32 	%f59, %r9;
	mul.f32 	%f60, %f58, %f59;
	abs.f32 	%f61, %f44;
	setp.gt.f32 	%p3, %f61, 0f43180000;
	setp.lt.f32 	%p4, %f44, 0f00000000;
	selp.f32 	%f62, 0f00000000, 0f7F800000, %p4;
	selp.f32 	%f3, %f62, %f60, %p3;
	setp.eq.f32 	%p5, %f1, 0f3F800000;
	mov.f32 	%f64, 0f3F800000;
	@%p5 bra 	$L__BB0_7;
	setp.num.f32 	%p6, %f2, %f2;
	@%p6 bra 	$L__BB0_3;
	mov.f32 	%f63, 0f40400000;
	add.rn.f32 	%f64, %f1, %f63;
	bra.uni 	$L__BB0_7;
$L__BB0_3:
	setp.neu.f32 	%p7, %f1, 0f00000000;
	setp.neu.f32 	%p8, %f2, 0f7F800000;
	and.pred  	%p9, %p7, %p8;
	@%p9 bra 	$L__BB0_5;
	add.f32 	%f64, %f1, %f1;
	bra.uni 	$L__BB0_7;
$L__BB0_5:
	setp.geu.f32 	%p10, %f1, 0f00000000;
	mov.f32 	%f64, %f3;
	@%p10 bra 	$L__BB0_7;
	neg.f32 	%f64, %f3;
$L__BB0_7:
	st.global.f32 	[%rd1], %f64;
	ret;

}
	// .globl	_Z16intrinsic_kernelPf
.visible .entry _Z16intrinsic_kernelPf(
	.param .u64 .ptr .align 1 _Z16intrinsic_kernelPf_param_0
)
{
	.reg .b32 	%f<5>;
	.reg .b64 	%rd<3>;

	ld.param.u64 	%rd1, [_Z16intrinsic_kernelPf_param_0];
	cvta.to.global.u64 	%rd2, %rd1;
	ld.global.f32 	%f1, [%rd2];
	lg2.approx.f32 	%f2, %f1;
	mul.f32 	%f3, %f2, 0f40400000;
	ex2.approx.f32 	%f4, %f3;
	st.global.f32 	[%rd2], %f4;
	ret;

}


// ===== COMPILED SASS (sm_100) =====

	.target	sm_100

	.elftype	@"ET_EXEC"


//--------------------- .note.nv.tkinfo           --------------------------
	.section	.note.nv.tkinfo,"",@"SHT_NOTE"
	.sectionflags	@"SHF_NOTE_NV_TKINFO"
	.tkinfo
        /*0018*/ 	.word	0x00000002
        /*0030*/ 	.string	""
        /*0030*/ 	.string	"ptxas"
        /*0030*/ 	.string	"Cuda compilation tools, release 13.0, V13.0.88"
        /*0030*/ 	.string	"Build cuda_13.0.r13.0/compiler.36424714_0"
        /*0030*/ 	.string	"-arch sm_100 -m 64 "



//--------------------- .note.nv.cuinfo           --------------------------
	.section	.note.nv.cuinfo,"",@"SHT_NOTE"
	.sectionflags	@"SHF_NOTE_NV_CUINFO"
        /*0018*/ 	.short	0x0002
        /*001a*/ 	.short	0x0064
        /*001c*/ 	.short	0x0082
	.zero		2


//--------------------- .nv.info                  --------------------------
	.section	.nv.info,"",@"SHT_CUDA_INFO"
	.align	4


	//----- nvinfo : EIATTR_REGCOUNT
	.align		4
        /*0000*/ 	.byte	0x04, 0x2f
        /*0002*/ 	.short	(.L_1 - .L_0)
	.align		4
.L_0:
        /*0004*/ 	.word	index@(_Z12stand_kernelPf)
        /*0008*/ 	.word	0x0000000e


	//----- nvinfo : EIATTR_FRAME_SIZE
	.align		4
.L_1:
        /*000c*/ 	.byte	0x04, 0x11
        /*000e*/ 	.short	(.L_3 - .L_2)
	.align		4
.L_2:
        /*0010*/ 	.word	index@(_Z12stand_kernelPf)
        /*0014*/ 	.word	0x00000000


	//----- nvinfo : EIATTR_REGCOUNT
	.align		4
.L_3:
        /*0018*/ 	.byte	0x04, 0x2f
        /*001a*/ 	.short	(.L_5 - .L_4)
	.align		4
.L_4:
        /*001c*/ 	.word	index@(_Z16intrinsic_kernelPf)
        /*0020*/ 	.word	0x00000008


	//----- nvinfo : EIATTR_FRAME_SIZE
	.align		4
.L_5:
        /*0024*/ 	.byte	0x04, 0x11
        /*0026*/ 	.short	(.L_7 - .L_6)
	.align		4
.L_6:
        /*0028*/ 	.word	index@(_Z16intrinsic_kernelPf)
        /*002c*/ 	.word	0x00000000


	//----- nvinfo : EIATTR_MIN_STACK_SIZE
	.align		4
.L_7:
        /*0030*/ 	.byte	0x04, 0x12
        /*0032*/ 	.short	(.L_9 - .L_8)
	.align		4
.L_8:
        /*0034*/ 	.word	index@(_Z16intrinsic_kernelPf)
        /*0038*/ 	.word	0x00000000


	//----- nvinfo : EIATTR_MIN_STACK_SIZE
	.align		4
.L_9:
        /*003c*/ 	.byte	0x04, 0x12
        /*003e*/ 	.short	(.L_11 - .L_10)
	.align		4
.L_10:
        /*0040*/ 	.word	index@(_Z12stand_kernelPf)
        /*0044*/ 	.word	0x00000000
.L_11:


//--------------------- .nv.compat                --------------------------
	.section	.nv.compat,"",@"SHT_CUDA_COMPAT_INFO"
	.align	4
        /*0000*/ 	.byte	0x02, 0x09, 0x00, 0x00, 0x02, 0x02, 0x01, 0x00, 0x02, 0x05, 0x05, 0x00, 0x03, 0x07, 0x01, 0x01
        /*0010*/ 	.byte	0x02, 0x03, 0x00, 0x00, 0x02, 0x06, 0x01, 0x00, 0x04, 0x0b, 0x08, 0x00, 0x01, 0x00, 0x00, 0x00
        /*0020*/ 	.byte	0x00, 0x00, 0x00, 0x00


//--------------------- .nv.info._Z16intrinsic_kernelPf --------------------------
	.section	.nv.info._Z16intrinsic_kernelPf,"",@"SHT_CUDA_INFO"
	.sectionflags	@""
	.align	4


	//----- nvinfo : EIATTR_CUDA_API_VERSION
	.align		4
        /*0000*/ 	.byte	0x04, 0x37
        /*0002*/ 	.short	(.L_13 - .L_12)
.L_12:
        /*0004*/ 	.word	0x00000082


	//----- nvinfo : EIATTR_KPARAM_INFO
	.align		4
.L_13:
        /*0008*/ 	.byte	0x04, 0x17
        /*000a*/ 	.short	(.L_15 - .L_14)
.L_14:
        /*000c*/ 	.word	0x00000000
        /*0010*/ 	.short	0x0000
        /*0012*/ 	.short	0x0000
        /*0014*/ 	.byte	0x00, 0xf5, 0x21, 0x00


	//----- nvinfo : EIATTR_SPARSE_MMA_MASK
	.align		4
.L_15:
        /*0018*/ 	.byte	0x03, 0x50
        /*001a*/ 	.short	0x0000


	//----- nvinfo : EIATTR_MAXREG_COUNT
	.align		4
        /*001c*/ 	.byte	0x03, 0x1b
        /*001e*/ 	.short	0x00ff


	//----- nvinfo : EIATTR_MERCURY_ISA_VERSION
	.align		4
        /*0020*/ 	.byte	0x03, 0x5f
        /*0022*/ 	.short	0x0101


	//----- nvinfo : EIATTR_VRC_CTA_INIT_COUNT
	.align		4
        /*0024*/ 	.byte	0x02, 0x4a
	.zero		1
	.zero		1


	//----- nvinfo : EIATTR_EXIT_INSTR_OFFSETS
	.align		4
        /*0028*/ 	.byte	0x04, 0x1c
        /*002a*/ 	.short	(.L_17 - .L_16)


	//   ....[0]....
.L_16:
        /*002c*/ 	.word	0x000000e0


	//----- nvinfo : EIATTR_CBANK_PARAM_SIZE
	.align		4
.L_17:
        /*0030*/ 	.byte	0x03, 0x19
        /*0032*/ 	.short	0x0008


	//----- nvinfo : EIATTR_PARAM_CBANK
	.align		4
        /*0034*/ 	.byte	0x04, 0x0a
        /*0036*/ 	.short	(.L_19 - .L_18)
	.align		4
.L_18:
        /*0038*/ 	.word	index@(.nv.constant0._Z16intrinsic_kernelPf)
        /*003c*/ 	.short	0x0380
        /*003e*/ 	.short	0x0008


	//----- nvinfo : EIATTR_SW_WAR
	.align		4
.L_19:
        /*0040*/ 	.byte	0x04, 0x36
        /*0042*/ 	.short	(.L_21 - .L_20)
.L_20:
        /*0044*/ 	.word	0x00000008
.L_21:


//--------------------- .nv.info._Z12stand_kernelPf --------------------------
	.section	.nv.info._Z12stand_kernelPf,"",@"SHT_CUDA_INFO"
	.sectionflags	@""
	.align	4


	//----- nvinfo : EIATTR_CUDA_API_VERSION
	.align		4
        /*0000*/ 	.byte	0x04, 0x37
        /*0002*/ 	.short	(.L_23 - .L_22)
.L_22:
        /*0004*/ 	.word	0x00000082


	//----- nvinfo : EIATTR_KPARAM_INFO
	.align		4
.L_23:
        /*0008*/ 	.byte	0x04, 0x17
        /*000a*/ 	.short	(.L_25 - .L_24)
.L_24:
        /*000c*/ 	.word	0x00000000
        /*0010*/ 	.short	0x0000
        /*0012*/ 	.short	0x0000
        /*0014*/ 	.byte	0x00, 0xf5, 0x21, 0x00


	//----- nvinfo : EIATTR_SPARSE_MMA_MASK
	.align		4
.L_25:
        /*0018*/ 	.byte	0x03, 0x50
        /*001a*/ 	.short	0x0000


	//----- nvinfo : EIATTR_MAXREG_COUNT
	.align		4
        /*001c*/ 	.byte	0x03, 0x1b
        /*001e*/ 	.short	0x00ff


	//----- nvinfo : EIATTR_MERCURY_ISA_VERSION
	.align		4
        /*0020*/ 	.byte	0x03, 0x5f
        /*0022*/ 	.short	0x0101


	//----- nvinfo : EIATTR_VRC_CTA_INIT_COUNT
	.align		4
        /*0024*/ 	.byte	0x02, 0x4a
	.zero		1
	.zero		1


	//----- nvinfo : EIATTR_EXIT_INSTR_OFFSETS
	.align		4
        /*0028*/ 	.byte	0x04, 0x1c
        /*002a*/ 	.short	(.L_27 - .L_26)


	//   ....[0]....
.L_26:
        /*002c*/ 	.word	0x000004c0


	//----- nvinfo : EIATTR_CBANK_PARAM_SIZE
	.align		4
.L_27:
        /*0030*/ 	.byte	0x03, 0x19
        /*0032*/ 	.short	0x0008


	//----- nvinfo : EIATTR_PARAM_CBANK
	.align		4
        /*0034*/ 	.byte	0x04, 0x0a
        /*0036*/ 	.short	(.L_29 - .L_28)
	.align		4
.L_28:
        /*0038*/ 	.word	index@(.nv.constant0._Z12stand_kernelPf)
        /*003c*/ 	.short	0x0380
        /*003e*/ 	.short	0x0008


	//----- nvinfo : EIATTR_SW_WAR
	.align		4
.L_29:
        /*0040*/ 	.byte	0x04, 0x36
        /*0042*/ 	.short	(.L_31 - .L_30)
.L_30:
        /*0044*/ 	.word	0x00000008
.L_31:


//--------------------- .nv.callgraph             --------------------------
	.section	.nv.callgraph,"",@"SHT_CUDA_CALLGRAPH"
	.align	4
	.sectionentsize	8
	.align		4
        /*0000*/ 	.word	0x00000000
	.align		4
        /*0004*/ 	.word	0xffffffff
	.align		4
        /*0008*/ 	.word	0x00000000
	.align		4
        /*000c*/ 	.word	0xfffffffe
	.align		4
        /*0010*/ 	.word	0x00000000
	.align		4
        /*0014*/ 	.word	0xfffffffd
	.align		4
        /*0018*/ 	.word	0x00000000
	.align		4
        /*001c*/ 	.word	0xfffffffc


//--------------------- .text._Z16intrinsic_kernelPf --------------------------
	.section	.text._Z16intrinsic_kernelPf,"ax",@progbits
	.align	128
        .global         _Z16intrinsic_kernelPf
        .type           _Z16intrinsic_kernelPf,@function
        .size           _Z16intrinsic_kernelPf,(.L_x_3 - _Z16intrinsic_kernelPf)
        .other          _Z16intrinsic_kernelPf,@"STO_CUDA_ENTRY STV_DEFAULT"
_Z16intrinsic_kernelPf:
.text._Z16intrinsic_kernelPf:
[----:B------:R-:W-:Y:S08]  /*0000*/  LDC R1, c[0x0][0x37c] ;  /* 0x0000df00ff017b82 */ /* 0x000ff00000000800 */
[----:B------:R-:W0:Y:S01]  /*0010*/  LDC.64 R2, c[0x0][0x380] ;  /* 0x0000e000ff027b82 */ /* 0x000e220000000a00 */
[----:B------:R-:W0:Y:S02]  /*0020*/  LDCU.64 UR4, c[0x0][0x358] ;  /* 0x00006b00ff0477ac */ /* 0x000e240008000a00 */
[----:B0-----:R-:W2:Y:S02]  /*0030*/  LDG.E R0, desc[UR4][R2.64] ;  /* 0x0000000402007981 */ /* 0x001ea4000c1e1900 */
[----:B--2---:R-:W-:-:S13]  /*0040*/  FSETP.GEU.AND P0, PT, |R0|, 1.175494350822287508e-38, PT ;  /* 0x008000000000780b */ /* 0x004fda0003f0e200 */
[----:B------:R-:W-:-:S04]  /*0050*/  @!P0 FMUL R0, R0, 16777216 ;  /* 0x4b80000000008820 */ /* 0x000fc80000400000 */
[----:B------:R-:W0:Y:S02]  /*0060*/  MUFU.LG2 R4, R0 ;  /* 0x0000000000047308 */ /* 0x000e240000000c00 */
[----:B0-----:R-:W-:-:S04]  /*0070*/  @!P0 FADD R4, R4, -24 ;  /* 0xc1c0000004048421 */ /* 0x001fc80000000000 */
[----:B------:R-:W-:-:S05]  /*0080*/  FMUL R4, R4, 3 ;  /* 0x4040000004047820 */ /* 0x000fca0000400000 */
[----:B------:R-:W-:-:S13]  /*0090*/  FSETP.GEU.AND P0, PT, R4, -126, PT ;  /* 0xc2fc00000400780b */ /* 0x000fda0003f0e000 */
[----:B------:R-:W-:-:S04]  /*00a0*/  @!P0 FMUL R4, R4, 0.5 ;  /* 0x3f00000004048820 */ /* 0x000fc80000400000 */
[----:B------:R-:W0:Y:S02]  /*00b0*/  MUFU.EX2 R5, R4 ;  /* 0x0000000400057308 */ /* 0x000e240000000800 */
[----:B0-----:R-:W-:-:S05]  /*00c0*/  @!P0 FMUL R5, R5, R5 ;  /* 0x0000000505058220 */ /* 0x001fca0000400000 */
[----:B------:R-:W-:Y:S01]  /*00d0*/  STG.E desc[UR4][R2.64], R5 ;  /* 0x0000000502007986 */ /* 0x000fe2000c101904 */
[----:B------:R-:W-:Y:S05]  /*00e0*/  EXIT ;  /* 0x000000000000794d */ /* 0x000fea0003800000 */
.L_x_0:
[----:B------:R-:W-:-:S00]  /*00f0*/  BRA `(.L_x_0) ;  /* 0xfffffffc00fc7947 */ /* 0x000fc0000383ffff */
[----:B------:R-:W-:-:S00]  /*0100*/  NOP ;  /* 0x0000000000007918 */ /* 0x000fc00000000000 */
[----:B------:R-:W-:-:S00]  /*0110*/  NOP ;  /* 0x0000000000007918 */ /* 0x000fc00000000000 */
[----:B------:R-:W-:-:S00]  /*0120*/  NOP ;  /* 0x0000000000007918 */ /* 0x000fc00000000000 */
[----:B------:R-:W-:-:S00]  /*0130*/  NOP ;  /* 0x0000000000007918 */ /* 0x000fc00000000000 */
[----:B------:R-:W-:-:S00]  /*0140*/  NOP ;  /* 0x0000000000007918 */ /* 0x000fc00000000000 */
[----:B------:R-:W-:-:S00]  /*0150*/  NOP ;  /* 0x0000000000007918 */ /* 0x000fc00000000000 */
[----:B------:R-:W-:-:S00]  /*0160*/  NOP ;  /* 0x0000000000007918 */ /* 0x000fc00000000000 */
[----:B------:R-:W-:-:S00]  /*0170*/  NOP ;  /* 0x0000000000007918 */ /* 0x000fc00000000000 */
.L_x_3:


//--------------------- .text._Z12stand_kernelPf  --------------------------
	.section	.text._Z12stand_kernelPf,"ax",@progbits
	.align	128
        .global         _Z12stand_kernelPf
        .type           _Z12stand_kernelPf,@function
        .size           _Z12stand_kernelPf,(.L_x_4 - _Z12stand_kernelPf)
        .other          _Z12stand_kernelPf,@"STO_CUDA_ENTRY STV_DEFAULT"
_Z12stand_kernelPf:
.text._Z12stand_kernelPf:
[----:B------:R-:W-:Y:S08]  /*0000*/  LDC R1, c[0x0][0x37c] ;  /* 0x0000df00ff017b82 */ /* 0x000ff00000000800 */
[----:B------:R-:W0:Y:S01]  /*0010*/  LDC.64 R2, c[0x0][0x380] ;  /* 0x0000e000ff027b82 */ /* 0x000e220000000a00 */
[----:B------:R-:W0:Y:S02]  /*0020*/  LDCU.64 UR4, c[0x0][0x358] ;  /* 0x00006b00ff0477ac */ /* 0x000e240008000a00 */
[----:B0-----:R-:W2:Y:S01]  /*0030*/  LDG.E R0, desc[UR4][R2.64] ;  /* 0x0000000402007981 */ /* 0x001ea2000c1e1900 */
[----:B------:R-:W-:-:S02]  /*0040*/  HFMA2 R10, -RZ, RZ, 0.771484375, 0.21533203125 ;  /* 0x3a2c32e4ff0a7431 */ /* 0x000fc400000001ff */
[C---:B--2---:R-:W-:Y:S01]  /*0050*/  FMUL R5, |R0|.reuse, 16777216 ;  /* 0x4b80000000057820 */ /* 0x044fe20000400200 */
[C---:B------:R-:W-:Y:S02]  /*0060*/  FSETP.GEU.AND P0, PT, |R0|.reuse, 1.175494350822287508e-38, PT ;  /* 0x008000000000780b */ /* 0x040fe40003f0e200 */
[----:B------:R-:W-:Y:S02]  /*0070*/  FSETP.NEU.AND P2, PT, R0, 1, PT ;  /* 0x3f8000000000780b */ /* 0x000fe40003f4d000 */
[----:B------:R-:W-:-:S04]  /*0080*/  FSEL R5, R5, |R0|, !P0 ;  /* 0x4000000005057208 */ /* 0x000fc80004000000 */
[----:B------:R-:W-:-:S04]  /*0090*/  IADD3 R4, PT, PT, R5, -0x3f3504f3, RZ ;  /* 0xc0cafb0d05047810 */ /* 0x000fc80007ffe0ff */
[----:B------:R-:W-:Y:S02]  /*00a0*/  LOP3.LUT R6, R4, 0xff800000, RZ, 0xc0, !PT ;  /* 0xff80000004067812 */ /* 0x000fe400078ec0ff */
[----:B------:R-:W-:Y:S02]  /*00b0*/  FSEL R4, RZ, -24, P0 ;  /* 0xc1c00000ff047808 */ /* 0x000fe40000000000 */
[----:B------:R-:W-:-:S05]  /*00c0*/  IADD3 R5, PT, PT, R5, -R6, RZ ;  /* 0x8000000605057210 */ /* 0x000fca0007ffe0ff */
[C---:B------:R-:W-:Y:S01]  /*00d0*/  FADD R8, R5.reuse, 1 ;  /* 0x3f80000005087421 */ /* 0x040fe20000000000 */
[----:B------:R-:W-:Y:S01]  /*00e0*/  FADD R7, R5, -1 ;  /* 0xbf80000005077421 */ /* 0x000fe20000000000 */
[----:B------:R-:W-:-:S03]  /*00f0*/  I2FP.F32.S32 R5, R6 ;  /* 0x0000000600057245 */ /* 0x000fc60000201400 */
[----:B------:R-:W-:Y:S01]  /*0100*/  FADD R9, R7, R7 ;  /* 0x0000000707097221 */ /* 0x000fe20000000000 */
[----:B------:R-:W0:Y:S01]  /*0110*/  MUFU.RCP R8, R8 ;  /* 0x0000000800087308 */ /* 0x000e220000001000 */
[----:B------:R-:W-:Y:S02]  /*0120*/  FFMA R4, R5, 1.1920928955078125e-07, R4 ;  /* 0x3400000005047823 */ /* 0x000fe40000000004 */
[----:B0-----:R-:W-:-:S04]  /*0130*/  FMUL R9, R8, R9 ;  /* 0x0000000908097220 */ /* 0x001fc80000400000 */
[----:B------:R-:W-:Y:S01]  /*0140*/  FADD R6, R7, -R9 ;  /* 0x8000000907067221 */ /* 0x000fe20000000000 */
[CC--:B------:R-:W-:Y:S01]  /*0150*/  FMUL R5, R9.reuse, R9.reuse ;  /* 0x0000000909057220 */ /* 0x0c0fe20000400000 */
[----:B------:R-:W-:Y:S02]  /*0160*/  FFMA R11, R9, 1.4426950216293334961, R4 ;  /* 0x3fb8aa3b090b7823 */ /* 0x000fe40000000004 */
[----:B------:R-:W-:Y:S01]  /*0170*/  FADD R6, R6, R6 ;  /* 0x0000000606067221 */ /* 0x000fe20000000000 */
[----:B------:R-:W-:Y:S01]  /*0180*/  FFMA R10, R5, R10, 0.0032181653659790754318 ;  /* 0x3b52e7db050a7423 */ /* 0x000fe2000000000a */
[----:B------:R-:W-:Y:S02]  /*0190*/  FADD R4, R4, -R11 ;  /* 0x8000000b04047221 */ /* 0x000fe40000000000 */
[----:B------:R-:W-:Y:S01]  /*01a0*/  FFMA R7, R7, -R9, R6 ;  /* 0x8000000907077223 */ /* 0x000fe20000000006 */
[----:B------:R-:W-:Y:S01]  /*01b0*/  FFMA R10, R5, R10, 0.018033718690276145935 ;  /* 0x3c93bb73050a7423 */ /* 0x000fe2000000000a */
[----:B------:R-:W-:-:S02]  /*01c0*/  FFMA R4, R9, 1.4426950216293334961, R4 ;  /* 0x3fb8aa3b09047823 */ /* 0x000fc40000000004 */
[----:B------:R-:W-:Y:S01]  /*01d0*/  FMUL R7, R8, R7 ;  /* 0x0000000708077220 */ /* 0x000fe20000400000 */
[----:B------:R-:W-:-:S03]  /*01e0*/  FFMA R10, R5, R10, 0.12022458761930465698 ;  /* 0x3df6384f050a7423 */ /* 0x000fc6000000000a */
[----:B------:R-:W-:Y:S01]  /*01f0*/  FFMA R4, R7, 1.4426950216293334961, R4 ;  /* 0x3fb8aa3b07047823 */ /* 0x000fe20000000004 */
[----:B------:R-:W-:-:S03]  /*0200*/  FMUL R10, R5, R10 ;  /* 0x0000000a050a7220 */ /* 0x000fc60000400000 */
[----:B------:R-:W-:Y:S01]  /*0210*/  FFMA R4, R9, 1.9251366722983220825e-08, R4 ;  /* 0x32a55e3409047823 */ /* 0x000fe20000000004 */
[----:B------:R-:W-:-:S04]  /*0220*/  FMUL R5, R10, 3 ;  /* 0x404000000a057820 */ /* 0x000fc80000400000 */
[----:B------:R-:W-:-:S04]  /*0230*/  FFMA R5, R7, R5, R4 ;  /* 0x0000000507057223 */ /* 0x000fc80000000004 */
[----:B------:R-:W-:Y:S01]  /*0240*/  FFMA R10, R9, R10, R5 ;  /* 0x0000000a090a7223 */ /* 0x000fe20000000005 */
[----:B------:R-:W-:-:S03]  /*0250*/  MOV R9, 0x391fcb8e ;  /* 0x391fcb8e00097802 */ /* 0x000fc60000000f00 */
[----:B------:R-:W-:-:S04]  /*0260*/  FADD R4, R11, R10 ;  /* 0x0000000a0b047221 */ /* 0x000fc80000000000 */
[----:B------:R-:W-:Y:S01]  /*0270*/  FMUL R5, R4, 3 ;  /* 0x4040000004057820 */ /* 0x000fe20000400000 */
[----:B------:R-:W-:-:S03]  /*0280*/  FADD R11, -R11, R4 ;  /* 0x000000040b0b7221 */ /* 0x000fc60000000100 */
[----:B------:R-:W0:Y:S01]  /*0290*/  FRND R6, R5 ;  /* 0x0000000500067307 */ /* 0x000e220000201000 */
[----:B------:R-:W-:Y:S01]  /*02a0*/  FADD R11, R10, -R11 ;  /* 0x8000000b0a0b7221 */ /* 0x000fe20000000000 */
[----:B------:R-:W-:Y:S01]  /*02b0*/  FFMA R4, R4, 3, -R5 ;  /* 0x4040000004047823 */ /* 0x000fe20000000805 */
[----:B------:R-:W-:-:S03]  /*02c0*/  FSETP.GEU.AND P1, PT, R5, RZ, PT ;  /* 0x000000ff0500720b */ /* 0x000fc60003f2e000 */
[----:B------:R-:W-:Y:S02]  /*02d0*/  FFMA R4, R11, 3, R4 ;  /* 0x404000000b047823 */ /* 0x000fe40000000004 */
[----:B------:R1:W2:Y:S01]  /*02e0*/  F2I.NTZ R8, R5 ;  /* 0x0000000500087305 */ /* 0x0002a20000203100 */
[----:B0-----:R-:W-:Y:S01]  /*02f0*/  FADD R7, R5, -R6 ;  /* 0x8000000605077221 */ /* 0x001fe20000000000 */
[----:B------:R-:W-:-:S03]  /*0300*/  FSETP.GT.AND P0, PT, R6, RZ, PT ;  /* 0x000000ff0600720b */ /* 0x000fc60003f04000 */
[----:B------:R-:W-:-:S04]  /*0310*/  FADD R4, R4, R7 ;  /* 0x0000000704047221 */ /* 0x000fc80000000000 */
[C---:B------:R-:W-:Y:S01]  /*0320*/  FFMA R7, R4.reuse, R9, 0.0013391353422775864601 ;  /* 0x3aaf85ed04077423 */ /* 0x040fe20000000009 */
[----:B------:R-:W-:Y:S02]  /*0330*/  SEL R9, RZ, 0x83000000, P0 ;  /* 0x83000000ff097807 */ /* 0x000fe40000000000 */
[----:B------:R-:W-:Y:S01]  /*0340*/  FSETP.GT.AND P0, PT, |R5|, 152, PT ;  /* 0x431800000500780b */ /* 0x000fe20003f04200 */
[----:B------:R-:W-:Y:S01]  /*0350*/  FFMA R7, R4, R7, 0.0096188392490148544312 ;  /* 0x3c1d985604077423 */ /* 0x000fe20000000007 */
[----:B------:R-:W-:Y:S01]  /*0360*/  IADD3 R6, PT, PT, R9, 0x7f000000, RZ ;  /* 0x7f00000009067810 */ /* 0x000fe20007ffe0ff */
[----:B-1----:R-:W-:Y:S01]  /*0370*/  HFMA2 R5, -RZ, RZ, 1.875, 0 ;  /* 0x3f800000ff057431 */ /* 0x002fe200000001ff */
[----:B--2---:R-:W-:Y:S01]  /*0380*/  LEA R9, R8, -R9, 0x17 ;  /* 0x8000000908097211 */ /* 0x004fe200078eb8ff */
[----:B------:R-:W-:-:S04]  /*0390*/  FFMA R7, R4, R7, 0.055503588169813156128 ;  /* 0x3d6357bb04077423 */ /* 0x000fc80000000007 */
[----:B------:R-:W-:-:S04]  /*03a0*/  FFMA R7, R4, R7, 0.24022644758224487305 ;  /* 0x3e75fdec04077423 */ /* 0x000fc80000000007 */
[----:B------:R-:W-:-:S04]  /*03b0*/  FFMA R7, R4, R7, 0.69314718246459960938 ;  /* 0x3f31721804077423 */ /* 0x000fc80000000007 */
[----:B------:R-:W-:-:S04]  /*03c0*/  FFMA R7, R4, R7, 1 ;  /* 0x3f80000004077423 */ /* 0x000fc80000000007 */
[----:B------:R-:W-:-:S04]  /*03d0*/  FMUL R6, R7, R6 ;  /* 0x0000000607067220 */ /* 0x000fc80000400000 */
[----:B------:R-:W-:Y:S01]  /*03e0*/  FMUL R6, R6, R9 ;  /* 0x0000000906067220 */ /* 0x000fe20000400000 */
[----:B------:R-:W-:Y:S01]  /*03f0*/  @P0 FSEL R6, RZ, +INF , !P1 ;  /* 0x7f800000ff060808 */ /* 0x000fe20004800000 */
[----:B------:R-:W-:Y:S06]  /*0400*/  @!P2 BRA `(.L_x_1) ;  /* 0x000000000028a947 */ /* 0x000fec0003800000 */
[----:B------:R-:W-:-:S13]  /*0410*/  FSETP.NAN.AND P0, PT, |R0|, |R0|, PT ;  /* 0x400000000000720b */ /* 0x000fda0003f08200 */
[----:B------:R-:W-:Y:S01]  /*0420*/  @P0 FADD R5, R0, 3 ;  /* 0x4040000000050421 */ /* 0x000fe20000000000 */
[----:B------:R-:W-:Y:S06]  /*0430*/  @P0 BRA `(.L_x_1) ;  /* 0x00000000001c0947 */ /* 0x000fec0003800000 */
[----:B------:R-:W-:-:S04]  /*0440*/  FSETP.NEU.AND P0, PT, |R0|, +INF , PT ;  /* 0x7f8000000000780b */ /* 0x000fc80003f0d200 */
[----:B------:R-:W-:-:S13]  /*0450*/  FSETP.NEU.AND P0, PT, R0, RZ, P0 ;  /* 0x000000ff0000720b */ /* 0x000fda000070d000 */
[----:B------:R-:W-:Y:S01]  /*0460*/  @!P0 FADD R5, R0, R0 ;  /* 0x0000000000058221 */ /* 0x000fe20000000000 */
[----:B------:R-:W-:Y:S06]  /*0470*/  @!P0 BRA `(.L_x_1) ;  /* 0x00000000000c8947 */ /* 0x000fec0003800000 */
[----:B------:R-:W-:Y:S02]  /*0480*/  FSETP.GEU.AND P0, PT, R0, RZ, PT ;  /* 0x000000ff0000720b */ /* 0x000fe40003f0e000 */
[----:B------:R-:W-:-:S11]  /*0490*/  MOV R5, R6 ;  /* 0x0000000600057202 */ /* 0x000fd60000000f00 */
[----:B------:R-:W-:-:S07]  /*04a0*/  @!P0 FADD R5, -R6, -RZ ;  /* 0x800000ff06058221 */ /* 0x000fce0000000100 */
.L_x_1:
[----:B------:R-:W-:Y:S01]  /*04b0*/  STG.E desc[UR4][R2.64], R5 ;  /* 0x0000000502007986 */ /* 0x000fe2000c101904 */
[----:B------:R-:W-:Y:S05]  /*04c0*/  EXIT ;  /* 0x000000000000794d */ /* 0x000fea0003800000 */
.L_x_2:
        /* <DEDUP_REMOVED lines=11> */
.L_x_4:


//--------------------- .nv.shared.reserved.0     --------------------------
	.section	.nv.shared.reserved.0,"aw",@nobits
	.weak		__nv_reservedSMEM_offset_0_alias
	.size		__nv_reservedSMEM_offset_0_alias, 0, 64
	.other		__nv_reservedSMEM_offset_0_alias,@"STO_CUDA_RESERVED_SHARED STV_DEFAULT"
__nv_reservedSMEM_offset_0_alias:
	.zero		0
	.zero		64


//--------------------- .nv.constant0._Z16intrinsic_kernelPf --------------------------
	.section	.nv.constant0._Z16intrinsic_kernelPf,"a",@progbits
	.sectionflags	@""
	.align	4
.nv.constant0._Z16intrinsic_kernelPf:
	.zero		904


//--------------------- .nv.constant0._Z12stand_kernelPf --------------------------
	.section	.nv.constant0._Z12stand_kernelPf,"a",@progbits
	.sectionflags	@""
	.align	4
.nv.constant0._Z12stand_kernelPf:
	.zero		904


//--------------------- SYMBOLS --------------------------

	.type		.nv.reservedSmem.offset0,@object
	.size		.nv.reservedSmem.offset0,0x4
